//
// Generated by NVIDIA NVVM Compiler
//
// Compiler Build ID: CL-36424714
// Cuda compilation tools, release 13.0, V13.0.88
// Based on NVVM 20.0.0
//

.version 9.0
.target sm_100
.address_size 64

	// .globl	_Z6addOnePii

.visible .entry _Z6addOnePii(
	.param .u64 .ptr .align 1 _Z6addOnePii_param_0,
	.param .u32 _Z6addOnePii_param_1
)
{
	.reg .pred 	%p<2>;
	.reg .b32 	%r<8>;
	.reg .b64 	%rd<5>;

	ld.param.u64 	%rd1, [_Z6addOnePii_param_0];
	ld.param.u32 	%r2, [_Z6addOnePii_param_1];
	mov.u32 	%r3, %tid.x;
	mov.u32 	%r4, %ctaid.x;
	mov.u32 	%r5, %ntid.x;
	mad.lo.s32 	%r1, %r4, %r5, %r3;
	setp.ge.s32 	%p1, %r1, %r2;
	@%p1 bra 	$L__BB0_2;
	cvta.to.global.u64 	%rd2, %rd1;
	mul.wide.s32 	%rd3, %r1, 4;
	add.s64 	%rd4, %rd2, %rd3;
	ld.global.u32 	%r6, [%rd4];
	add.s32 	%r7, %r6, 10;
	st.global.u32 	[%rd4], %r7;
$L__BB0_2:
	ret;

}


// ===== COMPILED SASS (sm_100) =====

	.target	sm_100

	.elftype	@"ET_EXEC"


//--------------------- .note.nv.tkinfo           --------------------------
	.section	.note.nv.tkinfo,"",@"SHT_NOTE"
	.sectionflags	@"SHF_NOTE_NV_TKINFO"
	.tkinfo
        /*0018*/ 	.word	0x00000002
        /*0030*/ 	.string	""
        /*0030*/ 	.string	"ptxas"
        /*0030*/ 	.string	"Cuda compilation tools, release 13.0, V13.0.88"
        /*0030*/ 	.string	"Build cuda_13.0.r13.0/compiler.36424714_0"
        /*0030*/ 	.string	"-arch sm_100 -m 64 "



//--------------------- .note.nv.cuinfo           --------------------------
	.section	.note.nv.cuinfo,"",@"SHT_NOTE"
	.sectionflags	@"SHF_NOTE_NV_CUINFO"
        /*0018*/ 	.short	0x0002
        /*001a*/ 	.short	0x0064
        /*001c*/ 	.short	0x0082
	.zero		2


//--------------------- .nv.info                  --------------------------
	.section	.nv.info,"",@"SHT_CUDA_INFO"
	.align	4


	//----- nvinfo : EIATTR_REGCOUNT
	.align		4
        /*0000*/ 	.byte	0x04, 0x2f
        /*0002*/ 	.short	(.L_1 - .L_0)
	.align		4
.L_0:
        /*0004*/ 	.word	index@(_Z6addOnePii)
        /*0008*/ 	.word	0x00000008


	//----- nvinfo : EIATTR_FRAME_SIZE
	.align		4
.L_1:
        /*000c*/ 	.byte	0x04, 0x11
        /*000e*/ 	.short	(.L_3 - .L_2)
	.align		4
.L_2:
        /*0010*/ 	.word	index@(_Z6addOnePii)
        /*0014*/ 	.word	0x00000000


	//----- nvinfo : EIATTR_MIN_STACK_SIZE
	.align		4
.L_3:
        /*0018*/ 	.byte	0x04, 0x12
        /*001a*/ 	.short	(.L_5 - .L_4)
	.align		4
.L_4:
        /*001c*/ 	.word	index@(_Z6addOnePii)
        /*0020*/ 	.word	0x00000000
.L_5:


//--------------------- .nv.compat                --------------------------
	.section	.nv.compat,"",@"SHT_CUDA_COMPAT_INFO"
	.align	4
        /*0000*/ 	.byte	0x02, 0x09, 0x00, 0x00, 0x02, 0x02, 0x01, 0x00, 0x02, 0x05, 0x05, 0x00, 0x03, 0x07, 0x01, 0x01
        /*0010*/ 	.byte	0x02, 0x03, 0x00, 0x00, 0x02, 0x06, 0x01, 0x00, 0x04, 0x0b, 0x08, 0x00, 0x09, 0x00, 0x00, 0x00
        /*0020*/ 	.byte	0x00, 0x00, 0x00, 0x00


//--------------------- .nv.info._Z6addOnePii     --------------------------
	.section	.nv.info._Z6addOnePii,"",@"SHT_CUDA_INFO"
	.sectionflags	@""
	.align	4


	//----- nvinfo : EIATTR_CUDA_API_VERSION
	.align		4
        /*0000*/ 	.byte	0x04, 0x37
        /*0002*/ 	.short	(.L_7 - .L_6)
.L_6:
        /*0004*/ 	.word	0x00000082


	//----- nvinfo : EIATTR_KPARAM_INFO
	.align		4
.L_7:
        /*0008*/ 	.byte	0x04, 0x17
        /*000a*/ 	.short	(.L_9 - .L_8)
.L_8:
        /*000c*/ 	.word	0x00000000
        /*0010*/ 	.short	0x0001
        /*0012*/ 	.short	0x0008
        /*0014*/ 	.byte	0x00, 0xf0, 0x11, 0x00


	//----- nvinfo : EIATTR_KPARAM_INFO
	.align		4
.L_9:
        /*0018*/ 	.byte	0x04, 0x17
        /*001a*/ 	.short	(.L_11 - .L_10)
.L_10:
        /*001c*/ 	.word	0x00000000
        /*0020*/ 	.short	0x0000
        /*0022*/ 	.short	0x0000
        /*0024*/ 	.byte	0x00, 0xf5, 0x21, 0x00


	//----- nvinfo : EIATTR_SPARSE_MMA_MASK
	.align		4
.L_11:
        /*0028*/ 	.byte	0x03, 0x50
        /*002a*/ 	.short	0x0000


	//----- nvinfo : EIATTR_MAXREG_COUNT
	.align		4
        /*002c*/ 	.byte	0x03, 0x1b
        /*002e*/ 	.short	0x00ff


	//----- nvinfo : EIATTR_MERCURY_ISA_VERSION
	.align		4
        /*0030*/ 	.byte	0x03, 0x5f
        /*0032*/ 	.short	0x0101


	//----- nvinfo : EIATTR_VRC_CTA_INIT_COUNT
	.align		4
        /*0034*/ 	.byte	0x02, 0x4a
	.zero		1
	.zero		1


	//----- nvinfo : EIATTR_EXIT_INSTR_OFFSETS
	.align		4
        /*0038*/ 	.byte	0x04, 0x1c
        /*003a*/ 	.short	(.L_13 - .L_12)


	//   ....[0]....
.L_12:
        /*003c*/ 	.word	0x00000070


	//   ....[1]....
        /*0040*/ 	.word	0x000000e0


	//----- nvinfo : EIATTR_CBANK_PARAM_SIZE
	.align		4
.L_13:
        /*0044*/ 	.byte	0x03, 0x19
        /*0046*/ 	.short	0x000c


	//----- nvinfo : EIATTR_PARAM_CBANK
	.align		4
        /*0048*/ 	.byte	0x04, 0x0a
        /*004a*/ 	.short	(.L_15 - .L_14)
	.align		4
.L_14:
        /*004c*/ 	.word	index@(.nv.constant0._Z6addOnePii)
        /*0050*/ 	.short	0x0380
        /*0052*/ 	.short	0x000c


	//----- nvinfo : EIATTR_SW_WAR
	.align		4
.L_15:
        /*0054*/ 	.byte	0x04, 0x36
        /*0056*/ 	.short	(.L_17 - .L_16)
.L_16:
        /*0058*/ 	.word	0x00000008
.L_17:


//--------------------- .nv.callgraph             --------------------------
	.section	.nv.callgraph,"",@"SHT_CUDA_CALLGRAPH"
	.align	4
	.sectionentsize	8
	.align		4
        /*0000*/ 	.word	0x00000000
	.align		4
        /*0004*/ 	.word	0xffffffff
	.align		4
        /*0008*/ 	.word	0x00000000
	.align		4
        /*000c*/ 	.word	0xfffffffe
	.align		4
        /*0010*/ 	.word	0x00000000
	.align		4
        /*0014*/ 	.word	0xfffffffd
	.align		4
        /*0018*/ 	.word	0x00000000
	.align		4
        /*001c*/ 	.word	0xfffffffc


//--------------------- .text._Z6addOnePii        --------------------------
	.section	.text._Z6addOnePii,"ax",@progbits
	.align	128
        .global         _Z6addOnePii
        .type           _Z6addOnePii,@function
        .size           _Z6addOnePii,(.L_x_1 - _Z6addOnePii)
        .other          _Z6addOnePii,@"STO_CUDA_ENTRY STV_DEFAULT"
_Z6addOnePii:
.text._Z6addOnePii:
[----:B------:R-:W-:Y:S01]  /*0000*/  LDC R1, c[0x0][0x37c] ;  /* 0x0000df00ff017b82 */ /* 0x000fe20000000800 */
[----:B------:R-:W0:Y:S07]  /*0010*/  S2R R5, SR_TID.X ;  /* 0x0000000000057919 */ /* 0x000e2e0000002100 */
[----:B------:R-:W0:Y:S01]  /*0020*/  S2UR UR4, SR_CTAID.X ;  /* 0x00000000000479c3 */ /* 0x000e220000002500 */
[----:B------:R-:W1:Y:S07]  /*0030*/  LDCU UR5, c[0x0][0x388] ;  /* 0x00007100ff0577ac */ /* 0x000e6e0008000800 */
[----:B------:R-:W0:Y:S02]  /*0040*/  LDC R0, c[0x0][0x360] ;  /* 0x0000d800ff007b82 */ /* 0x000e240000000800 */
[----:B0-----:R-:W-:-:S05]  /*0050*/  IMAD R5, R0, UR4, R5 ;  /* 0x0000000400057c24 */ /* 0x001fca000f8e0205 */
[----:B-1----:R-:W-:-:S13]  /*0060*/  ISETP.GE.AND P0, PT, R5, UR5, PT ;  /* 0x0000000505007c0c */ /* 0x002fda000bf06270 */
[----:B------:R-:W-:Y:S05]  /*0070*/  @P0 EXIT ;  /* 0x000000000000094d */ /* 0x000fea0003800000 */
[----:B------:R-:W0:Y:S01]  /*0080*/  LDC.64 R2, c[0x0][0x380] ;  /* 0x0000e000ff027b82 */ /* 0x000e220000000a00 */
[----:B------:R-:W1:Y:S01]  /*0090*/  LDCU.64 UR4, c[0x0][0x358] ;  /* 0x00006b00ff0477ac */ /* 0x000e620008000a00 */
[----:B0-----:R-:W-:-:S05]  /*00a0*/  IMAD.WIDE R2, R5, 0x4, R2 ;  /* 0x0000000405027825 */ /* 0x001fca00078e0202 */
[----:B-1----:R-:W2:Y:S02]  /*00b0*/  LDG.E R0, desc[UR4][R2.64] ;  /* 0x0000000402007981 */ /* 0x002ea4000c1e1900 */
[----:B--2---:R-:W-:-:S05]  /*00c0*/  IADD3 R5, PT, PT, R0, 0xa, RZ ;  /* 0x0000000a00057810 */ /* 0x004fca0007ffe0ff */
[----:B------:R-:W-:Y:S01]  /*00d0*/  STG.E desc[UR4][R2.64], R5 ;  /* 0x0000000502007986 */ /* 0x000fe2000c101904 */
[----:B------:R-:W-:Y:S05]  /*00e0*/  EXIT ;  /* 0x000000000000794d */ /* 0x000fea0003800000 */
.L_x_0:
[----:B------:R-:W-:-:S00]  /*00f0*/  BRA `(.L_x_0) ;  /* 0xfffffffc00fc7947 */ /* 0x000fc0000383ffff */
[----:B------:R-:W-:-:S00]  /*0100*/  NOP ;  /* 0x0000000000007918 */ /* 0x000fc00000000000 */
[----:B------:R-:W-:-:S00]  /*0110*/  NOP ;  /* 0x0000000000007918 */ /* 0x000fc00000000000 */
[----:B------:R-:W-:-:S00]  /*0120*/  NOP ;  /* 0x0000000000007918 */ /* 0x000fc00000000000 */
[----:B------:R-:W-:-:S00]  /*0130*/  NOP ;  /* 0x0000000000007918 */ /* 0x000fc00000000000 */
[----:B------:R-:W-:-:S00]  /*0140*/  NOP ;  /* 0x0000000000007918 */ /* 0x000fc00000000000 */
[----:B------:R-:W-:-:S00]  /*0150*/  NOP ;  /* 0x0000000000007918 */ /* 0x000fc00000000000 */
[----:B------:R-:W-:-:S00]  /*0160*/  NOP ;  /* 0x0000000000007918 */ /* 0x000fc00000000000 */
[----:B------:R-:W-:-:S00]  /*0170*/  NOP ;  /* 0x0000000000007918 */ /* 0x000fc00000000000 */
.L_x_1:


//--------------------- .nv.shared.reserved.0     --------------------------
	.section	.nv.shared.reserved.0,"aw",@nobits
	.weak		__nv_reservedSMEM_offset_0_alias
	.size		__nv_reservedSMEM_offset_0_alias, 0, 64
	.other		__nv_reservedSMEM_offset_0_alias,@"STO_CUDA_RESERVED_SHARED STV_DEFAULT"
__nv_reservedSMEM_offset_0_alias:
	.zero		0
	.zero		64


//--------------------- .nv.constant0._Z6addOnePii --------------------------
	.section	.nv.constant0._Z6addOnePii,"a",@progbits
	.sectionflags	@""
	.align	4
.nv.constant0._Z6addOnePii:
	.zero		908


//--------------------- SYMBOLS --------------------------

	.type		.nv.reservedSmem.offset0,@object
	.size		.nv.reservedSmem.offset0,0x4
